//
// Generated by NVIDIA NVVM Compiler
//
// Compiler Build ID: CL-36424714
// Cuda compilation tools, release 13.0, V13.0.88
// Based on NVVM 20.0.0
//

.version 9.0
.target sm_100
.address_size 64

	// .globl	_Z22kernelBatchedMatrixAddPK7double2S1_PS_i

.visible .entry _Z22kernelBatchedMatrixAddPK7double2S1_PS_i(
	.param .u64 .ptr .align 1 _Z22kernelBatchedMatrixAddPK7double2S1_PS_i_param_0,
	.param .u64 .ptr .align 1 _Z22kernelBatchedMatrixAddPK7double2S1_PS_i_param_1,
	.param .u64 .ptr .align 1 _Z22kernelBatchedMatrixAddPK7double2S1_PS_i_param_2,
	.param .u32 _Z22kernelBatchedMatrixAddPK7double2S1_PS_i_param_3
)
{
	.reg .pred 	%p<2>;
	.reg .b32 	%r<7>;
	.reg .b64 	%rd<11>;
	.reg .b64 	%fd<7>;

	ld.param.u64 	%rd1, [_Z22kernelBatchedMatrixAddPK7double2S1_PS_i_param_0];
	ld.param.u64 	%rd2, [_Z22kernelBatchedMatrixAddPK7double2S1_PS_i_param_1];
	ld.param.u64 	%rd3, [_Z22kernelBatchedMatrixAddPK7double2S1_PS_i_param_2];
	ld.param.u32 	%r2, [_Z22kernelBatchedMatrixAddPK7double2S1_PS_i_param_3];
	mov.u32 	%r3, %ctaid.x;
	mov.u32 	%r4, %ntid.x;
	mov.u32 	%r5, %tid.x;
	mad.lo.s32 	%r1, %r3, %r4, %r5;
	mul.lo.s32 	%r6, %r2, 324;
	setp.ge.s32 	%p1, %r1, %r6;
	@%p1 bra 	$L__BB0_2;
	cvta.to.global.u64 	%rd4, %rd1;
	cvta.to.global.u64 	%rd5, %rd2;
	cvta.to.global.u64 	%rd6, %rd3;
	mul.wide.s32 	%rd7, %r1, 16;
	add.s64 	%rd8, %rd4, %rd7;
	ld.global.v2.f64 	{%fd1, %fd2}, [%rd8];
	add.s64 	%rd9, %rd5, %rd7;
	ld.global.v2.f64 	{%fd3, %fd4}, [%rd9];
	add.f64 	%fd5, %fd1, %fd3;
	add.f64 	%fd6, %fd2, %fd4;
	add.s64 	%rd10, %rd6, %rd7;
	st.global.v2.f64 	[%rd10], {%fd5, %fd6};
$L__BB0_2:
	ret;

}


// ===== COMPILED SASS (sm_100) =====

	.target	sm_100

	.elftype	@"ET_EXEC"


//--------------------- .note.nv.tkinfo           --------------------------
	.section	.note.nv.tkinfo,"",@"SHT_NOTE"
	.sectionflags	@"SHF_NOTE_NV_TKINFO"
	.tkinfo
        /*0018*/ 	.word	0x00000002
        /*0030*/ 	.string	""
        /*0030*/ 	.string	"ptxas"
        /*0030*/ 	.string	"Cuda compilation tools, release 13.0, V13.0.88"
        /*0030*/ 	.string	"Build cuda_13.0.r13.0/compiler.36424714_0"
        /*0030*/ 	.string	"-arch sm_100 -m 64 "



//--------------------- .note.nv.cuinfo           --------------------------
	.section	.note.nv.cuinfo,"",@"SHT_NOTE"
	.sectionflags	@"SHF_NOTE_NV_CUINFO"
        /*0018*/ 	.short	0x0002
        /*001a*/ 	.short	0x0064
        /*001c*/ 	.short	0x0082
	.zero		2


//--------------------- .nv.info                  --------------------------
	.section	.nv.info,"",@"SHT_CUDA_INFO"
	.align	4


	//----- nvinfo : EIATTR_REGCOUNT
	.align		4
        /*0000*/ 	.byte	0x04, 0x2f
        /*0002*/ 	.short	(.L_1 - .L_0)
	.align		4
.L_0:
        /*0004*/ 	.word	index@(_Z22kernelBatchedMatrixAddPK7double2S1_PS_i)
        /*0008*/ 	.word	0x00000012


	//----- nvinfo : EIATTR_FRAME_SIZE
	.align		4
.L_1:
        /*000c*/ 	.byte	0x04, 0x11
        /*000e*/ 	.short	(.L_3 - .L_2)
	.align		4
.L_2:
        /*0010*/ 	.word	index@(_Z22kernelBatchedMatrixAddPK7double2S1_PS_i)
        /*0014*/ 	.word	0x00000000


	//----- nvinfo : EIATTR_MIN_STACK_SIZE
	.align		4
.L_3:
        /*0018*/ 	.byte	0x04, 0x12
        /*001a*/ 	.short	(.L_5 - .L_4)
	.align		4
.L_4:
        /*001c*/ 	.word	index@(_Z22kernelBatchedMatrixAddPK7double2S1_PS_i)
        /*0020*/ 	.word	0x00000000
.L_5:


//--------------------- .nv.compat                --------------------------
	.section	.nv.compat,"",@"SHT_CUDA_COMPAT_INFO"
	.align	4
        /*0000*/ 	.byte	0x02, 0x09, 0x00, 0x00, 0x02, 0x02, 0x01, 0x00, 0x02, 0x05, 0x05, 0x00, 0x03, 0x07, 0x01, 0x01
        /*0010*/ 	.byte	0x02, 0x03, 0x00, 0x00, 0x02, 0x06, 0x01, 0x00, 0x04, 0x0b, 0x08, 0x00, 0x01, 0x00, 0x00, 0x00
        /*0020*/ 	.byte	0x00, 0x00, 0x00, 0x00


//--------------------- .nv.info._Z22kernelBatchedMatrixAddPK7double2S1_PS_i --------------------------
	.section	.nv.info._Z22kernelBatchedMatrixAddPK7double2S1_PS_i,"",@"SHT_CUDA_INFO"
	.sectionflags	@""
	.align	4


	//----- nvinfo : EIATTR_CUDA_API_VERSION
	.align		4
        /*0000*/ 	.byte	0x04, 0x37
        /*0002*/ 	.short	(.L_7 - .L_6)
.L_6:
        /*0004*/ 	.word	0x00000082


	//----- nvinfo : EIATTR_KPARAM_INFO
	.align		4
.L_7:
        /*0008*/ 	.byte	0x04, 0x17
        /*000a*/ 	.short	(.L_9 - .L_8)
.L_8:
        /*000c*/ 	.word	0x00000000
        /*0010*/ 	.short	0x0003
        /*0012*/ 	.short	0x0018
        /*0014*/ 	.byte	0x00, 0xf0, 0x11, 0x00


	//----- nvinfo : EIATTR_KPARAM_INFO
	.align		4
.L_9:
        /*0018*/ 	.byte	0x04, 0x17
        /*001a*/ 	.short	(.L_11 - .L_10)
.L_10:
        /*001c*/ 	.word	0x00000000
        /*0020*/ 	.short	0x0002
        /*0022*/ 	.short	0x0010
        /*0024*/ 	.byte	0x00, 0xf5, 0x21, 0x00


	//----- nvinfo : EIATTR_KPARAM_INFO
	.align		4
.L_11:
        /*0028*/ 	.byte	0x04, 0x17
        /*002a*/ 	.short	(.L_13 - .L_12)
.L_12:
        /*002c*/ 	.word	0x00000000
        /*0030*/ 	.short	0x0001
        /*0032*/ 	.short	0x0008
        /*0034*/ 	.byte	0x00, 0xf5, 0x21, 0x00


	//----- nvinfo : EIATTR_KPARAM_INFO
	.align		4
.L_13:
        /*0038*/ 	.byte	0x04, 0x17
        /*003a*/ 	.short	(.L_15 - .L_14)
.L_14:
        /*003c*/ 	.word	0x00000000
        /*0040*/ 	.short	0x0000
        /*0042*/ 	.short	0x0000
        /*0044*/ 	.byte	0x00, 0xf5, 0x21, 0x00


	//----- nvinfo : EIATTR_SPARSE_MMA_MASK
	.align		4
.L_15:
        /*0048*/ 	.byte	0x03, 0x50
        /*004a*/ 	.short	0x0000


	//----- nvinfo : EIATTR_MAXREG_COUNT
	.align		4
        /*004c*/ 	.byte	0x03, 0x1b
        /*004e*/ 	.short	0x00ff


	//----- nvinfo : EIATTR_MERCURY_ISA_VERSION
	.align		4
        /*0050*/ 	.byte	0x03, 0x5f
        /*0052*/ 	.short	0x0101


	//----- nvinfo : EIATTR_VRC_CTA_INIT_COUNT
	.align		4
        /*0054*/ 	.byte	0x02, 0x4a
	.zero		1
	.zero		1


	//----- nvinfo : EIATTR_EXIT_INSTR_OFFSETS
	.align		4
        /*0058*/ 	.byte	0x04, 0x1c
        /*005a*/ 	.short	(.L_17 - .L_16)


	//   ....[0]....
.L_16:
        /*005c*/ 	.word	0x00000080


	//   ....[1]....
        /*0060*/ 	.word	0x00000150


	//----- nvinfo : EIATTR_CBANK_PARAM_SIZE
	.align		4
.L_17:
        /*0064*/ 	.byte	0x03, 0x19
        /*0066*/ 	.short	0x001c


	//----- nvinfo : EIATTR_PARAM_CBANK
	.align		4
        /*0068*/ 	.byte	0x04, 0x0a
        /*006a*/ 	.short	(.L_19 - .L_18)
	.align		4
.L_18:
        /*006c*/ 	.word	index@(.nv.constant0._Z22kernelBatchedMatrixAddPK7double2S1_PS_i)
        /*0070*/ 	.short	0x0380
        /*0072*/ 	.short	0x001c


	//----- nvinfo : EIATTR_SW_WAR
	.align		4
.L_19:
        /*0074*/ 	.byte	0x04, 0x36
        /*0076*/ 	.short	(.L_21 - .L_20)
.L_20:
        /*0078*/ 	.word	0x00000008
.L_21:


//--------------------- .nv.callgraph             --------------------------
	.section	.nv.callgraph,"",@"SHT_CUDA_CALLGRAPH"
	.align	4
	.sectionentsize	8
	.align		4
        /*0000*/ 	.word	0x00000000
	.align		4
        /*0004*/ 	.word	0xffffffff
	.align		4
        /*0008*/ 	.word	0x00000000
	.align		4
        /*000c*/ 	.word	0xfffffffe
	.align		4
        /*0010*/ 	.word	0x00000000
	.align		4
        /*0014*/ 	.word	0xfffffffd
	.align		4
        /*0018*/ 	.word	0x00000000
	.align		4
        /*001c*/ 	.word	0xfffffffc


//--------------------- .text._Z22kernelBatchedMatrixAddPK7double2S1_PS_i --------------------------
	.section	.text._Z22kernelBatchedMatrixAddPK7double2S1_PS_i,"ax",@progbits
	.align	128
        .global         _Z22kernelBatchedMatrixAddPK7double2S1_PS_i
        .type           _Z22kernelBatchedMatrixAddPK7double2S1_PS_i,@function
        .size           _Z22kernelBatchedMatrixAddPK7double2S1_PS_i,(.L_x_1 - _Z22kernelBatchedMatrixAddPK7double2S1_PS_i)
        .other          _Z22kernelBatchedMatrixAddPK7double2S1_PS_i,@"STO_CUDA_ENTRY STV_DEFAULT"
_Z22kernelBatchedMatrixAddPK7double2S1_PS_i:
.text._Z22kernelBatchedMatrixAddPK7double2S1_PS_i:
[----:B------:R-:W-:Y:S01]  /*0000*/  LDC R1, c[0x0][0x37c] ;  /* 0x0000df00ff017b82 */ /* 0x000fe20000000800 */
[----:B------:R-:W0:Y:S07]  /*0010*/  S2R R0, SR_TID.X ;  /* 0x0000000000007919 */ /* 0x000e2e0000002100 */
[----:B------:R-:W0:Y:S01]  /*0020*/  S2UR UR5, SR_CTAID.X ;  /* 0x00000000000579c3 */ /* 0x000e220000002500 */
[----:B------:R-:W1:Y:S07]  /*0030*/  LDCU UR4, c[0x0][0x398] ;  /* 0x00007300ff0477ac */ /* 0x000e6e0008000800 */
[----:B------:R-:W0:Y:S01]  /*0040*/  LDC R15, c[0x0][0x360] ;  /* 0x0000d800ff0f7b82 */ /* 0x000e220000000800 */
[----:B-1----:R-:W-:Y:S01]  /*0050*/  UIMAD UR4, UR4, 0x144, URZ ;  /* 0x00000144040478a4 */ /* 0x002fe2000f8e02ff */
[----:B0-----:R-:W-:-:S05]  /*0060*/  IMAD R15, R15, UR5, R0 ;  /* 0x000000050f0f7c24 */ /* 0x001fca000f8e0200 */
[----:B------:R-:W-:-:S13]  /*0070*/  ISETP.GE.AND P0, PT, R15, UR4, PT ;  /* 0x000000040f007c0c */ /* 0x000fda000bf06270 */
[----:B------:R-:W-:Y:S05]  /*0080*/  @P0 EXIT ;  /* 0x000000000000094d */ /* 0x000fea0003800000 */
[----:B------:R-:W0:Y:S01]  /*0090*/  LDC.64 R8, c[0x0][0x388] ;  /* 0x0000e200ff087b82 */ /* 0x000e220000000a00 */
[----:B------:R-:W1:Y:S07]  /*00a0*/  LDCU.64 UR4, c[0x0][0x358] ;  /* 0x00006b00ff0477ac */ /* 0x000e6e0008000a00 */
[----:B------:R-:W2:Y:S08]  /*00b0*/  LDC.64 R2, c[0x0][0x380] ;  /* 0x0000e000ff027b82 */ /* 0x000eb00000000a00 */
[----:B------:R-:W3:Y:S01]  /*00c0*/  LDC.64 R12, c[0x0][0x390] ;  /* 0x0000e400ff0c7b82 */ /* 0x000ee20000000a00 */
[----:B0-----:R-:W-:-:S06]  /*00d0*/  IMAD.WIDE R8, R15, 0x10, R8 ;  /* 0x000000100f087825 */ /* 0x001fcc00078e0208 */
[----:B-1----:R-:W4:Y:S01]  /*00e0*/  LDG.E.128 R8, desc[UR4][R8.64] ;  /* 0x0000000408087981 */ /* 0x002f22000c1e1d00 */
[----:B--2---:R-:W-:-:S05]  /*00f0*/  IMAD.WIDE R2, R15, 0x10, R2 ;  /* 0x000000100f027825 */ /* 0x004fca00078e0202 */
[----:B------:R-:W4:Y:S02]  /*0100*/  LDG.E.128 R4, desc[UR4][R2.64] ;  /* 0x0000000402047981 */ /* 0x000f24000c1e1d00 */
[----:B----4-:R-:W-:Y:S02]  /*0110*/  DADD R4, R4, R8 ;  /* 0x0000000004047229 */ /* 0x010fe40000000008 */
[----:B------:R-:W-:Y:S01]  /*0120*/  DADD R6, R6, R10 ;  /* 0x0000000006067229 */ /* 0x000fe2000000000a */
[----:B---3--:R-:W-:-:S06]  /*0130*/  IMAD.WIDE R10, R15, 0x10, R12 ;  /* 0x000000100f0a7825 */ /* 0x008fcc00078e020c */
[----:B------:R-:W-:Y:S01]  /*0140*/  STG.E.128 desc[UR4][R10.64], R4 ;  /* 0x000000040a007986 */ /* 0x000fe2000c101d04 */
[----:B------:R-:W-:Y:S05]  /*0150*/  EXIT ;  /* 0x000000000000794d */ /* 0x000fea0003800000 */
.L_x_0:
[----:B------:R-:W-:-:S00]  /*0160*/  BRA `(.L_x_0) ;  /* 0xfffffffc00fc7947 */ /* 0x000fc0000383ffff */
[----:B------:R-:W-:-:S00]  /*0170*/  NOP ;  /* 0x0000000000007918 */ /* 0x000fc00000000000 */
        /* <DEDUP_REMOVED lines=8> */
.L_x_1:


//--------------------- .nv.shared.reserved.0     --------------------------
	.section	.nv.shared.reserved.0,"aw",@nobits
	.weak		__nv_reservedSMEM_offset_0_alias
	.size		__nv_reservedSMEM_offset_0_alias, 0, 64
	.other		__nv_reservedSMEM_offset_0_alias,@"STO_CUDA_RESERVED_SHARED STV_DEFAULT"
__nv_reservedSMEM_offset_0_alias:
	.zero		0
	.zero		64


//--------------------- .nv.constant0._Z22kernelBatchedMatrixAddPK7double2S1_PS_i --------------------------
	.section	.nv.constant0._Z22kernelBatchedMatrixAddPK7double2S1_PS_i,"a",@progbits
	.sectionflags	@""
	.align	4
.nv.constant0._Z22kernelBatchedMatrixAddPK7double2S1_PS_i:
	.zero		924


//--------------------- SYMBOLS --------------------------

	.type		.nv.reservedSmem.offset0,@object
	.size		.nv.reservedSmem.offset0,0x4
